	.headerflags	@"EF_CUDA_TEXMODE_UNIFIED EF_CUDA_64BIT_ADDRESS EF_CUDA_ACCELERATORS EF_CUDA_SM90 EF_CUDA_VIRTUAL_SM(EF_CUDA_SM90)"
	.elftype	@"ET_EXEC"


//--------------------- .nv.info                  --------------------------
	.section	.nv.info,"",@"SHT_CUDA_INFO"
	.align	4


	//----- nvinfo : EIATTR_REGCOUNT
	.align		4
        /*0000*/ 	.byte	0x04, 0x2f
        /*0002*/ 	.short	(.L_1 - .L_0)
	.align		4
.L_0:
        /*0004*/ 	.word	index@(triton_poi_fused_relu_threshold_backward_1)
        /*0008*/ 	.word	0x0000000c


	//----- nvinfo : EIATTR_MIN_STACK_SIZE
	.align		4
.L_1:
        /*000c*/ 	.byte	0x04, 0x12
        /*000e*/ 	.short	(.L_3 - .L_2)
	.align		4
.L_2:
        /*0010*/ 	.word	index@(triton_poi_fused_relu_threshold_backward_1)
        /*0014*/ 	.word	0x00000000


	//----- nvinfo : EIATTR_FRAME_SIZE
	.align		4
.L_3:
        /*0018*/ 	.byte	0x04, 0x11
        /*001a*/ 	.short	(.L_5 - .L_4)
	.align		4
.L_4:
        /*001c*/ 	.word	index@(triton_poi_fused_relu_threshold_backward_1)
        /*0020*/ 	.word	0x00000000


	//----- nvinfo : EIATTR_MIN_STACK_SIZE
	.align		4
.L_5:
        /*0024*/ 	.byte	0x04, 0x12
        /*0026*/ 	.short	(.L_7 - .L_6)
	.align		4
.L_6:
        /*0028*/ 	.word	index@(triton_poi_fused_relu_threshold_backward_1)
        /*002c*/ 	.word	0x00000000
.L_7:


//--------------------- .nv.info.triton_poi_fused_relu_threshold_backward_1 --------------------------
	.section	.nv.info.triton_poi_fused_relu_threshold_backward_1,"",@"SHT_CUDA_INFO"
	.sectionflags	@""
	.align	4


	//----- nvinfo : EIATTR_CUDA_API_VERSION
	.align		4
        /*0000*/ 	.byte	0x04, 0x37
        /*0002*/ 	.short	(.L_9 - .L_8)
.L_8:
        /*0004*/ 	.word	0x0000007c


	//----- nvinfo : EIATTR_KPARAM_INFO
	.align		4
.L_9:
        /*0008*/ 	.byte	0x04, 0x17
        /*000a*/ 	.short	(.L_11 - .L_10)
.L_10:
        /*000c*/ 	.word	0x00000000
        /*0010*/ 	.short	0x0002
        /*0012*/ 	.short	0x0010
        /*0014*/ 	.byte	0x00, 0xf0, 0x11, 0x00


	//----- nvinfo : EIATTR_KPARAM_INFO
	.align		4
.L_11:
        /*0018*/ 	.byte	0x04, 0x17
        /*001a*/ 	.short	(.L_13 - .L_12)
.L_12:
        /*001c*/ 	.word	0x00000000
        /*0020*/ 	.short	0x0001
        /*0022*/ 	.short	0x0008
        /*0024*/ 	.byte	0x00, 0xf4, 0x21, 0x00


	//----- nvinfo : EIATTR_KPARAM_INFO
	.align		4
.L_13:
        /*0028*/ 	.byte	0x04, 0x17
        /*002a*/ 	.short	(.L_15 - .L_14)
.L_14:
        /*002c*/ 	.word	0x00000000
        /*0030*/ 	.short	0x0000
        /*0032*/ 	.short	0x0000
        /*0034*/ 	.byte	0x00, 0xf4, 0x21, 0x00


	//----- nvinfo : EIATTR_SPARSE_MMA_MASK
	.align		4
.L_15:
        /*0038*/ 	.byte	0x03, 0x50
        /*003a*/ 	.short	0x0000


	//----- nvinfo : EIATTR_MAXREG_COUNT
	.align		4
        /*003c*/ 	.byte	0x03, 0x1b
        /*003e*/ 	.short	0x00ff


	//----- nvinfo : EIATTR_EXIT_INSTR_OFFSETS
	.align		4
        /*0040*/ 	.byte	0x04, 0x1c
        /*0042*/ 	.short	(.L_17 - .L_16)


	//   ....[0]....
.L_16:
        /*0044*/ 	.word	0x00000190


	//   ....[1]....
        /*0048*/ 	.word	0x000001b0


	//----- nvinfo : EIATTR_REQNTID
	.align		4
.L_17:
        /*004c*/ 	.byte	0x04, 0x10
        /*004e*/ 	.short	(.L_19 - .L_18)
.L_18:
        /*0050*/ 	.word	0x00000080
        /*0054*/ 	.word	0x00000001
        /*0058*/ 	.word	0x00000001


	//----- nvinfo : EIATTR_CBANK_PARAM_SIZE
	.align		4
.L_19:
        /*005c*/ 	.byte	0x03, 0x19
        /*005e*/ 	.short	0x0014


	//----- nvinfo : EIATTR_PARAM_CBANK
	.align		4
        /*0060*/ 	.byte	0x04, 0x0a
        /*0062*/ 	.short	(.L_21 - .L_20)
	.align		4
.L_20:
        /*0064*/ 	.word	index@(.nv.constant0.triton_poi_fused_relu_threshold_backward_1)
        /*0068*/ 	.short	0x0210
        /*006a*/ 	.short	0x0014


	//----- nvinfo : EIATTR_SW_WAR
	.align		4
.L_21:
        /*006c*/ 	.byte	0x04, 0x36
        /*006e*/ 	.short	(.L_23 - .L_22)
.L_22:
        /*0070*/ 	.word	0x00000008
.L_23:


//--------------------- .nv.callgraph             --------------------------
	.section	.nv.callgraph,"",@"SHT_CUDA_CALLGRAPH"
	.align	4
	.sectionentsize	8
	.align		4
        /*0000*/ 	.word	0x00000000
	.align		4
        /*0004*/ 	.word	0xffffffff
	.align		4
        /*0008*/ 	.word	0x00000000
	.align		4
        /*000c*/ 	.word	0xfffffffe
	.align		4
        /*0010*/ 	.word	0x00000000
	.align		4
        /*0014*/ 	.word	0xfffffffd
	.align		4
        /*0018*/ 	.word	0x00000000
	.align		4
        /*001c*/ 	.word	0xfffffffc


//--------------------- .text.triton_poi_fused_relu_threshold_backward_1 --------------------------
	.section	.text.triton_poi_fused_relu_threshold_backward_1,"ax",@progbits
	.align	128
        .global         triton_poi_fused_relu_threshold_backward_1
        .type           triton_poi_fused_relu_threshold_backward_1,@function
        .size           triton_poi_fused_relu_threshold_backward_1,(.L_x_1 - triton_poi_fused_relu_threshold_backward_1)
        .other          triton_poi_fused_relu_threshold_backward_1,@"STO_CUDA_ENTRY STV_DEFAULT"
triton_poi_fused_relu_threshold_backward_1:
.text.triton_poi_fused_relu_threshold_backward_1:
[----:B------:R-:W0:Y:S02]  /*0000*/  LDC R1, c[0x0][0x28] ;  /* 0x00000a00ff017b82 */ /* 0x000e240000000800 */
[----:B------:R-:W1:Y:S01]  /*0010*/  S2R R0, SR_TID.X ;  /* 0x0000000000007919 */ /* 0x000e620000002100 */
[----:B------:R-:W2:Y:S01]  /*0020*/  LDC.64 R2, c[0x0][0x210] ;  /* 0x00008400ff027b82 */ /* 0x000ea20000000a00 */
[----:B------:R-:W-:Y:S01]  /*0030*/  CS2R R6, SRZ ;  /* 0x0000000000067805 */ /* 0x000fe2000001ff00 */
[----:B------:R-:W-:Y:S01]  /*0040*/  ULDC.64 UR4, c[0x0][0x208] ;  /* 0x0000820000047ab9 */ /* 0x000fe20000000a00 */
[----:B------:R-:W3:Y:S01]  /*0050*/  S2R R5, SR_CTAID.X ;  /* 0x0000000000057919 */ /* 0x000ee20000002500 */
[----:B------:R-:W-:Y:S01]  /*0060*/  ULDC.64 UR6, c[0x0][0x218] ;  /* 0x0000860000067ab9 */ /* 0x000fe20000000a00 */
[----:B-1----:R-:W-:-:S05]  /*0070*/  IMAD.SHL.U32 R0, R0, 0x2, RZ ;  /* 0x0000000200007824 */ /* 0x002fca00078e00ff */
[----:B------:R-:W-:-:S05]  /*0080*/  LOP3.LUT R0, R0, 0xfe, RZ, 0xc0, !PT ;  /* 0x000000fe00007812 */ /* 0x000fca00078ec0ff */
[----:B---3--:R-:W-:-:S04]  /*0090*/  IMAD R5, R5, 0x100, R0 ;  /* 0x0000010005057824 */ /* 0x008fc800078e0200 */
[C---:B--2---:R-:W-:Y:S01]  /*00a0*/  IMAD.WIDE R2, R5.reuse, 0x4, R2 ;  /* 0x0000000405027825 */ /* 0x044fe200078e0202 */
[----:B------:R-:W-:-:S13]  /*00b0*/  ISETP.GE.AND P0, PT, R5, 0x100, PT ;  /* 0x000001000500780c */ /* 0x000fda0003f06270 */
[----:B------:R-:W2:Y:S02]  /*00c0*/  @!P0 LDG.E.64 R6, desc[UR4][R2.64] ;  /* 0x0000000402068981 */ /* 0x000ea4000c1e1b00 */
[C---:B--2---:R-:W-:Y:S02]  /*00d0*/  FSETP.GEU.AND P2, PT, R6.reuse, RZ, PT ;  /* 0x000000ff0600720b */ /* 0x044fe40003f4e000 */
[C---:B------:R-:W-:Y:S02]  /*00e0*/  FSETP.GEU.AND P1, PT, R7.reuse, RZ, PT ;  /* 0x000000ff0700720b */ /* 0x040fe40003f2e000 */
[----:B------:R-:W-:Y:S02]  /*00f0*/  FSEL R8, R6, RZ, P2 ;  /* 0x000000ff06087208 */ /* 0x000fe40001000000 */
[----:B------:R-:W-:Y:S02]  /*0100*/  FSEL R9, R7, RZ, P1 ;  /* 0x000000ff07097208 */ /* 0x000fe40000800000 */
[----:B------:R-:W-:-:S02]  /*0110*/  FSETP.GTU.AND P3, PT, R8, RZ, PT ;  /* 0x000000ff0800720b */ /* 0x000fc40003f6c000 */
[----:B------:R-:W-:Y:S01]  /*0120*/  FSETP.GTU.AND P2, PT, R9, RZ, PT ;  /* 0x000000ff0900720b */ /* 0x000fe20003f4c000 */
[----:B------:R1:W-:Y:S01]  /*0130*/  @!P0 STG.E.64 desc[UR4][R2.64], R8 ;  /* 0x0000000802008986 */ /* 0x0003e2000c101b04 */
[----:B------:R-:W-:Y:S02]  /*0140*/  IADD3 R4, P1, R5, UR6, RZ ;  /* 0x0000000605047c10 */ /* 0x000fe4000ff3e0ff */
[----:B------:R-:W-:Y:S02]  /*0150*/  SEL R0, RZ, 0x1, P3 ;  /* 0x00000001ff007807 */ /* 0x000fe40001800000 */
[----:B------:R-:W-:Y:S02]  /*0160*/  SEL R7, RZ, 0x100, P2 ;  /* 0x00000100ff077807 */ /* 0x000fe40001000000 */
[----:B------:R-:W-:-:S03]  /*0170*/  LEA.HI.X.SX32 R5, R5, UR7, 0x1, P1 ;  /* 0x0000000705057c11 */ /* 0x000fc600088f0eff */
[----:B------:R-:W-:Y:S01]  /*0180*/  IMAD.IADD R7, R0, 0x1, R7 ;  /* 0x0000000100077824 */ /* 0x000fe200078e0207 */
[----:B------:R-:W-:Y:S06]  /*0190*/  @P0 EXIT ;  /* 0x000000000000094d */ /* 0x000fec0003800000 */
[----:B------:R-:W-:Y:S01]  /*01a0*/  STG.E.U16 desc[UR4][R4.64], R7 ;  /* 0x0000000704007986 */ /* 0x000fe2000c101504 */
[----:B------:R-:W-:Y:S05]  /*01b0*/  EXIT ;  /* 0x000000000000794d */ /* 0x000fea0003800000 */
.L_x_0:
[----:B------:R-:W-:-:S00]  /*01c0*/  BRA `(.L_x_0) ;  /* 0xfffffffc00fc7947 */ /* 0x000fc0000383ffff */
[----:B------:R-:W-:-:S00]  /*01d0*/  NOP ;  /* 0x0000000000007918 */ /* 0x000fc00000000000 */
        /* <DEDUP_REMOVED lines=10> */
.L_x_1:


//--------------------- .nv.constant0.triton_poi_fused_relu_threshold_backward_1 --------------------------
	.section	.nv.constant0.triton_poi_fused_relu_threshold_backward_1,"a",@progbits
	.sectionflags	@""
	.align	4
.nv.constant0.triton_poi_fused_relu_threshold_backward_1:
	.zero		548
